//
// Generated by NVIDIA NVVM Compiler
//
// Compiler Build ID: CL-36424714
// Cuda compilation tools, release 13.0, V13.0.88
// Based on NVVM 20.0.0
//

.version 9.0
.target sm_100
.address_size 64

	// .globl	_Z12count_colorsPKhiiPiS1_S1_

.visible .entry _Z12count_colorsPKhiiPiS1_S1_(
	.param .u64 .ptr .align 1 _Z12count_colorsPKhiiPiS1_S1__param_0,
	.param .u32 _Z12count_colorsPKhiiPiS1_S1__param_1,
	.param .u32 _Z12count_colorsPKhiiPiS1_S1__param_2,
	.param .u64 .ptr .align 1 _Z12count_colorsPKhiiPiS1_S1__param_3,
	.param .u64 .ptr .align 1 _Z12count_colorsPKhiiPiS1_S1__param_4,
	.param .u64 .ptr .align 1 _Z12count_colorsPKhiiPiS1_S1__param_5
)
{
	.reg .pred 	%p<4>;
	.reg .b32 	%r<21>;
	.reg .b64 	%rd<11>;

	ld.param.u64 	%rd1, [_Z12count_colorsPKhiiPiS1_S1__param_0];
	ld.param.u32 	%r3, [_Z12count_colorsPKhiiPiS1_S1__param_1];
	ld.param.u32 	%r4, [_Z12count_colorsPKhiiPiS1_S1__param_2];
	ld.param.u64 	%rd2, [_Z12count_colorsPKhiiPiS1_S1__param_3];
	ld.param.u64 	%rd3, [_Z12count_colorsPKhiiPiS1_S1__param_4];
	ld.param.u64 	%rd4, [_Z12count_colorsPKhiiPiS1_S1__param_5];
	mov.u32 	%r6, %ctaid.x;
	mov.u32 	%r7, %ntid.x;
	mov.u32 	%r8, %tid.x;
	mad.lo.s32 	%r1, %r6, %r7, %r8;
	mov.u32 	%r9, %ctaid.y;
	mov.u32 	%r10, %ntid.y;
	mov.u32 	%r11, %tid.y;
	mad.lo.s32 	%r12, %r9, %r10, %r11;
	setp.ge.s32 	%p1, %r1, %r3;
	setp.ge.s32 	%p2, %r12, %r4;
	or.pred  	%p3, %p1, %p2;
	@%p3 bra 	$L__BB0_2;
	cvta.to.global.u64 	%rd5, %rd1;
	cvta.to.global.u64 	%rd6, %rd2;
	cvta.to.global.u64 	%rd7, %rd3;
	cvta.to.global.u64 	%rd8, %rd4;
	mad.lo.s32 	%r13, %r3, %r12, %r1;
	mul.lo.s32 	%r14, %r13, 3;
	cvt.s64.s32 	%rd9, %r14;
	add.s64 	%rd10, %rd5, %rd9;
	ld.global.u8 	%r15, [%rd10];
	atom.global.add.u32 	%r16, [%rd6], %r15;
	ld.global.u8 	%r17, [%rd10+1];
	atom.global.add.u32 	%r18, [%rd7], %r17;
	ld.global.u8 	%r19, [%rd10+2];
	atom.global.add.u32 	%r20, [%rd8], %r19;
$L__BB0_2:
	ret;

}


// ===== COMPILED SASS (sm_100) =====

	.target	sm_100

	.elftype	@"ET_EXEC"


//--------------------- .note.nv.tkinfo           --------------------------
	.section	.note.nv.tkinfo,"",@"SHT_NOTE"
	.sectionflags	@"SHF_NOTE_NV_TKINFO"
	.tkinfo
        /*0018*/ 	.word	0x00000002
        /*0030*/ 	.string	""
        /*0030*/ 	.string	"ptxas"
        /*0030*/ 	.string	"Cuda compilation tools, release 13.0, V13.0.88"
        /*0030*/ 	.string	"Build cuda_13.0.r13.0/compiler.36424714_0"
        /*0030*/ 	.string	"-arch sm_100 -m 64 "



//--------------------- .note.nv.cuinfo           --------------------------
	.section	.note.nv.cuinfo,"",@"SHT_NOTE"
	.sectionflags	@"SHF_NOTE_NV_CUINFO"
        /*0018*/ 	.short	0x0002
        /*001a*/ 	.short	0x0064
        /*001c*/ 	.short	0x0082
	.zero		2


//--------------------- .nv.info                  --------------------------
	.section	.nv.info,"",@"SHT_CUDA_INFO"
	.align	4


	//----- nvinfo : EIATTR_REGCOUNT
	.align		4
        /*0000*/ 	.byte	0x04, 0x2f
        /*0002*/ 	.short	(.L_1 - .L_0)
	.align		4
.L_0:
        /*0004*/ 	.word	index@(_Z12count_colorsPKhiiPiS1_S1_)
        /*0008*/ 	.word	0x00000012


	//----- nvinfo : EIATTR_FRAME_SIZE
	.align		4
.L_1:
        /*000c*/ 	.byte	0x04, 0x11
        /*000e*/ 	.short	(.L_3 - .L_2)
	.align		4
.L_2:
        /*0010*/ 	.word	index@(_Z12count_colorsPKhiiPiS1_S1_)
        /*0014*/ 	.word	0x00000000


	//----- nvinfo : EIATTR_MIN_STACK_SIZE
	.align		4
.L_3:
        /*0018*/ 	.byte	0x04, 0x12
        /*001a*/ 	.short	(.L_5 - .L_4)
	.align		4
.L_4:
        /*001c*/ 	.word	index@(_Z12count_colorsPKhiiPiS1_S1_)
        /*0020*/ 	.word	0x00000000
.L_5:


//--------------------- .nv.compat                --------------------------
	.section	.nv.compat,"",@"SHT_CUDA_COMPAT_INFO"
	.align	4
        /*0000*/ 	.byte	0x02, 0x09, 0x00, 0x00, 0x02, 0x02, 0x01, 0x00, 0x02, 0x05, 0x05, 0x00, 0x03, 0x07, 0x01, 0x01
        /*0010*/ 	.byte	0x02, 0x03, 0x00, 0x00, 0x02, 0x06, 0x01, 0x00, 0x04, 0x0b, 0x08, 0x00, 0x09, 0x00, 0x00, 0x00
        /*0020*/ 	.byte	0x00, 0x00, 0x00, 0x00


//--------------------- .nv.info._Z12count_colorsPKhiiPiS1_S1_ --------------------------
	.section	.nv.info._Z12count_colorsPKhiiPiS1_S1_,"",@"SHT_CUDA_INFO"
	.sectionflags	@""
	.align	4


	//----- nvinfo : EIATTR_CUDA_API_VERSION
	.align		4
        /*0000*/ 	.byte	0x04, 0x37
        /*0002*/ 	.short	(.L_7 - .L_6)
.L_6:
        /*0004*/ 	.word	0x00000082


	//----- nvinfo : EIATTR_KPARAM_INFO
	.align		4
.L_7:
        /*0008*/ 	.byte	0x04, 0x17
        /*000a*/ 	.short	(.L_9 - .L_8)
.L_8:
        /*000c*/ 	.word	0x00000000
        /*0010*/ 	.short	0x0005
        /*0012*/ 	.short	0x0020
        /*0014*/ 	.byte	0x00, 0xf5, 0x21, 0x00


	//----- nvinfo : EIATTR_KPARAM_INFO
	.align		4
.L_9:
        /*0018*/ 	.byte	0x04, 0x17
        /*001a*/ 	.short	(.L_11 - .L_10)
.L_10:
        /*001c*/ 	.word	0x00000000
        /*0020*/ 	.short	0x0004
        /*0022*/ 	.short	0x0018
        /*0024*/ 	.byte	0x00, 0xf5, 0x21, 0x00


	//----- nvinfo : EIATTR_KPARAM_INFO
	.align		4
.L_11:
        /*0028*/ 	.byte	0x04, 0x17
        /*002a*/ 	.short	(.L_13 - .L_12)
.L_12:
        /*002c*/ 	.word	0x00000000
        /*0030*/ 	.short	0x0003
        /*0032*/ 	.short	0x0010
        /*0034*/ 	.byte	0x00, 0xf5, 0x21, 0x00


	//----- nvinfo : EIATTR_KPARAM_INFO
	.align		4
.L_13:
        /*0038*/ 	.byte	0x04, 0x17
        /*003a*/ 	.short	(.L_15 - .L_14)
.L_14:
        /*003c*/ 	.word	0x00000000
        /*0040*/ 	.short	0x0002
        /*0042*/ 	.short	0x000c
        /*0044*/ 	.byte	0x00, 0xf0, 0x11, 0x00


	//----- nvinfo : EIATTR_KPARAM_INFO
	.align		4
.L_15:
        /*0048*/ 	.byte	0x04, 0x17
        /*004a*/ 	.short	(.L_17 - .L_16)
.L_16:
        /*004c*/ 	.word	0x00000000
        /*0050*/ 	.short	0x0001
        /*0052*/ 	.short	0x0008
        /*0054*/ 	.byte	0x00, 0xf0, 0x11, 0x00


	//----- nvinfo : EIATTR_KPARAM_INFO
	.align		4
.L_17:
        /*0058*/ 	.byte	0x04, 0x17
        /*005a*/ 	.short	(.L_19 - .L_18)
.L_18:
        /*005c*/ 	.word	0x00000000
        /*0060*/ 	.short	0x0000
        /*0062*/ 	.short	0x0000
        /*0064*/ 	.byte	0x00, 0xf5, 0x21, 0x00


	//----- nvinfo : EIATTR_SPARSE_MMA_MASK
	.align		4
.L_19:
        /*0068*/ 	.byte	0x03, 0x50
        /*006a*/ 	.short	0x0000


	//----- nvinfo : EIATTR_MAXREG_COUNT
	.align		4
        /*006c*/ 	.byte	0x03, 0x1b
        /*006e*/ 	.short	0x00ff


	//----- nvinfo : EIATTR_MERCURY_ISA_VERSION
	.align		4
        /*0070*/ 	.byte	0x03, 0x5f
        /*0072*/ 	.short	0x0101


	//----- nvinfo : EIATTR_INT_WARP_WIDE_INSTR_OFFSETS
	.align		4
        /*0074*/ 	.byte	0x04, 0x31
        /*0076*/ 	.short	(.L_21 - .L_20)


	//   ....[0]....
.L_20:
        /*0078*/ 	.word	0x00000150


	//   ....[1]....
        /*007c*/ 	.word	0x00000190


	//   ....[2]....
        /*0080*/ 	.word	0x000001e0


	//   ....[3]....
        /*0084*/ 	.word	0x00000230


	//----- nvinfo : EIATTR_VRC_CTA_INIT_COUNT
	.align		4
.L_21:
        /*0088*/ 	.byte	0x02, 0x4a
	.zero		1
	.zero		1


	//----- nvinfo : EIATTR_EXIT_INSTR_OFFSETS
	.align		4
        /*008c*/ 	.byte	0x04, 0x1c
        /*008e*/ 	.short	(.L_23 - .L_22)


	//   ....[0]....
.L_22:
        /*0090*/ 	.word	0x000000c0


	//   ....[1]....
        /*0094*/ 	.word	0x00000260


	//----- nvinfo : EIATTR_CBANK_PARAM_SIZE
	.align		4
.L_23:
        /*0098*/ 	.byte	0x03, 0x19
        /*009a*/ 	.short	0x0028


	//----- nvinfo : EIATTR_PARAM_CBANK
	.align		4
        /*009c*/ 	.byte	0x04, 0x0a
        /*009e*/ 	.short	(.L_25 - .L_24)
	.align		4
.L_24:
        /*00a0*/ 	.word	index@(.nv.constant0._Z12count_colorsPKhiiPiS1_S1_)
        /*00a4*/ 	.short	0x0380
        /*00a6*/ 	.short	0x0028


	//----- nvinfo : EIATTR_SW_WAR
	.align		4
.L_25:
        /*00a8*/ 	.byte	0x04, 0x36
        /*00aa*/ 	.short	(.L_27 - .L_26)
.L_26:
        /*00ac*/ 	.word	0x00000008
.L_27:


//--------------------- .nv.callgraph             --------------------------
	.section	.nv.callgraph,"",@"SHT_CUDA_CALLGRAPH"
	.align	4
	.sectionentsize	8
	.align		4
        /*0000*/ 	.word	0x00000000
	.align		4
        /*0004*/ 	.word	0xffffffff
	.align		4
        /*0008*/ 	.word	0x00000000
	.align		4
        /*000c*/ 	.word	0xfffffffe
	.align		4
        /*0010*/ 	.word	0x00000000
	.align		4
        /*0014*/ 	.word	0xfffffffd
	.align		4
        /*0018*/ 	.word	0x00000000
	.align		4
        /*001c*/ 	.word	0xfffffffc


//--------------------- .text._Z12count_colorsPKhiiPiS1_S1_ --------------------------
	.section	.text._Z12count_colorsPKhiiPiS1_S1_,"ax",@progbits
	.align	128
        .global         _Z12count_colorsPKhiiPiS1_S1_
        .type           _Z12count_colorsPKhiiPiS1_S1_,@function
        .size           _Z12count_colorsPKhiiPiS1_S1_,(.L_x_1 - _Z12count_colorsPKhiiPiS1_S1_)
        .other          _Z12count_colorsPKhiiPiS1_S1_,@"STO_CUDA_ENTRY STV_DEFAULT"
_Z12count_colorsPKhiiPiS1_S1_:
.text._Z12count_colorsPKhiiPiS1_S1_:
[----:B------:R-:W-:Y:S01]  /*0000*/  LDC R1, c[0x0][0x37c] ;  /* 0x0000df00ff017b82 */ /* 0x000fe20000000800 */
[----:B------:R-:W0:Y:S07]  /*0010*/  S2R R2, SR_TID.Y ;  /* 0x0000000000027919 */ /* 0x000e2e0000002200 */
[----:B------:R-:W1:Y:S01]  /*0020*/  LDC R0, c[0x0][0x360] ;  /* 0x0000d800ff007b82 */ /* 0x000e620000000800 */
[----:B------:R-:W2:Y:S01]  /*0030*/  LDCU.64 UR8, c[0x0][0x388] ;  /* 0x00007100ff0877ac */ /* 0x000ea20008000a00 */
[----:B------:R-:W1:Y:S06]  /*0040*/  S2R R5, SR_TID.X ;  /* 0x0000000000057919 */ /* 0x000e6c0000002100 */
[----:B------:R-:W0:Y:S08]  /*0050*/  S2UR UR5, SR_CTAID.Y ;  /* 0x00000000000579c3 */ /* 0x000e300000002600 */
[----:B------:R-:W0:Y:S08]  /*0060*/  LDC R3, c[0x0][0x364] ;  /* 0x0000d900ff037b82 */ /* 0x000e300000000800 */
[----:B------:R-:W1:Y:S01]  /*0070*/  S2UR UR4, SR_CTAID.X ;  /* 0x00000000000479c3 */ /* 0x000e620000002500 */
[----:B0-----:R-:W-:-:S05]  /*0080*/  IMAD R3, R3, UR5, R2 ;  /* 0x0000000503037c24 */ /* 0x001fca000f8e0202 */
[----:B--2---:R-:W-:Y:S01]  /*0090*/  ISETP.GE.AND P0, PT, R3, UR9, PT ;  /* 0x0000000903007c0c */ /* 0x004fe2000bf06270 */
[----:B-1----:R-:W-:-:S05]  /*00a0*/  IMAD R0, R0, UR4, R5 ;  /* 0x0000000400007c24 */ /* 0x002fca000f8e0205 */
[----:B------:R-:W-:-:S13]  /*00b0*/  ISETP.GE.OR P0, PT, R0, UR8, P0 ;  /* 0x0000000800007c0c */ /* 0x000fda0008706670 */
[----:B------:R-:W-:Y:S05]  /*00c0*/  @P0 EXIT ;  /* 0x000000000000094d */ /* 0x000fea0003800000 */
[----:B------:R-:W0:Y:S01]  /*00d0*/  LDCU.64 UR4, c[0x0][0x380] ;  /* 0x00007000ff0477ac */ /* 0x000e220008000a00 */
[----:B------:R-:W-:Y:S01]  /*00e0*/  IMAD R0, R3, UR8, R0 ;  /* 0x0000000803007c24 */ /* 0x000fe2000f8e0200 */
[----:B------:R-:W1:Y:S03]  /*00f0*/  LDCU.64 UR6, c[0x0][0x358] ;  /* 0x00006b00ff0677ac */ /* 0x000e660008000a00 */
[----:B------:R-:W-:-:S05]  /*0100*/  IMAD R0, R0, 0x3, RZ ;  /* 0x0000000300007824 */ /* 0x000fca00078e02ff */
[----:B0-----:R-:W-:-:S04]  /*0110*/  IADD3 R2, P0, PT, R0, UR4, RZ ;  /* 0x0000000400027c10 */ /* 0x001fc8000ff1e0ff */
[----:B------:R-:W-:-:S05]  /*0120*/  LEA.HI.X.SX32 R3, R0, UR5, 0x1, P0 ;  /* 0x0000000500037c11 */ /* 0x000fca00080f0eff */
[----:B-1----:R-:W2:Y:S01]  /*0130*/  LDG.E.U8 R0, desc[UR6][R2.64] ;  /* 0x0000000602007981 */ /* 0x002ea2000c1e1100 */
[----:B------:R-:W0:Y:S01]  /*0140*/  LDC.64 R4, c[0x0][0x390] ;  /* 0x0000e400ff047b82 */ /* 0x000e220000000a00 */
[----:B------:R-:W-:Y:S01]  /*0150*/  VOTEU.ANY UR4, UPT, PT ;  /* 0x0000000000047886 */ /* 0x000fe200038e0100 */
[----:B------:R-:W1:Y:S01]  /*0160*/  S2R R6, SR_LANEID ;  /* 0x0000000000067919 */ /* 0x000e620000000000 */
[----:B------:R-:W-:-:S06]  /*0170*/  UFLO.U32 UR4, UR4 ;  /* 0x00000004000472bd */ /* 0x000fcc00080e0000 */
[----:B-1----:R-:W-:Y:S01]  /*0180*/  ISETP.EQ.U32.AND P0, PT, R6, UR4, PT ;  /* 0x0000000406007c0c */ /* 0x002fe2000bf02070 */
[----:B--2---:R-:W1:Y:S02]  /*0190*/  REDUX.SUM UR5, R0 ;  /* 0x00000000000573c4 */ /* 0x004e64000000c000 */
[----:B-1----:R-:W-:-:S10]  /*01a0*/  IMAD.U32 R11, RZ, RZ, UR5 ;  /* 0x00000005ff0b7e24 */ /* 0x002fd4000f8e00ff */
[----:B0-----:R-:W-:Y:S04]  /*01b0*/  @P0 REDG.E.ADD.STRONG.GPU desc[UR6][R4.64], R11 ;  /* 0x0000000b0400098e */ /* 0x001fe8000c12e106 */
[----:B------:R-:W2:Y:S01]  /*01c0*/  LDG.E.U8 R10, desc[UR6][R2.64+0x1] ;  /* 0x00000106020a7981 */ /* 0x000ea2000c1e1100 */
[----:B------:R-:W0:Y:S08]  /*01d0*/  LDC.64 R6, c[0x0][0x398] ;  /* 0x0000e600ff067b82 */ /* 0x000e300000000a00 */
[----:B--2---:R-:W1:Y:S02]  /*01e0*/  REDUX.SUM UR4, R10 ;  /* 0x000000000a0473c4 */ /* 0x004e64000000c000 */
[----:B-1----:R-:W-:-:S05]  /*01f0*/  MOV R13, UR4 ;  /* 0x00000004000d7c02 */ /* 0x002fca0008000f00 */
[----:B0-----:R-:W-:Y:S04]  /*0200*/  @P0 REDG.E.ADD.STRONG.GPU desc[UR6][R6.64], R13 ;  /* 0x0000000d0600098e */ /* 0x001fe8000c12e106 */
[----:B------:R-:W2:Y:S01]  /*0210*/  LDG.E.U8 R0, desc[UR6][R2.64+0x2] ;  /* 0x0000020602007981 */ /* 0x000ea2000c1e1100 */
[----:B------:R-:W0:Y:S08]  /*0220*/  LDC.64 R8, c[0x0][0x3a0] ;  /* 0x0000e800ff087b82 */ /* 0x000e300000000a00 */
[----:B--2---:R-:W1:Y:S02]  /*0230*/  REDUX.SUM UR4, R0 ;  /* 0x00000000000473c4 */ /* 0x004e64000000c000 */
[----:B-1----:R-:W-:-:S05]  /*0240*/  IMAD.U32 R15, RZ, RZ, UR4 ;  /* 0x00000004ff0f7e24 */ /* 0x002fca000f8e00ff */
[----:B0-----:R-:W-:Y:S01]  /*0250*/  @P0 REDG.E.ADD.STRONG.GPU desc[UR6][R8.64], R15 ;  /* 0x0000000f0800098e */ /* 0x001fe2000c12e106 */
[----:B------:R-:W-:Y:S05]  /*0260*/  EXIT ;  /* 0x000000000000794d */ /* 0x000fea0003800000 */
.L_x_0:
[----:B------:R-:W-:-:S00]  /*0270*/  BRA `(.L_x_0) ;  /* 0xfffffffc00fc7947 */ /* 0x000fc0000383ffff */
[----:B------:R-:W-:-:S00]  /*0280*/  NOP ;  /* 0x0000000000007918 */ /* 0x000fc00000000000 */
[----:B------:R-:W-:-:S00]  /*0290*/  NOP ;  /* 0x0000000000007918 */ /* 0x000fc00000000000 */
[----:B------:R-:W-:-:S00]  /*02a0*/  NOP ;  /* 0x0000000000007918 */ /* 0x000fc00000000000 */
[----:B------:R-:W-:-:S00]  /*02b0*/  NOP ;  /* 0x0000000000007918 */ /* 0x000fc00000000000 */
[----:B------:R-:W-:-:S00]  /*02c0*/  NOP ;  /* 0x0000000000007918 */ /* 0x000fc00000000000 */
[----:B------:R-:W-:-:S00]  /*02d0*/  NOP ;  /* 0x0000000000007918 */ /* 0x000fc00000000000 */
[----:B------:R-:W-:-:S00]  /*02e0*/  NOP ;  /* 0x0000000000007918 */ /* 0x000fc00000000000 */
[----:B------:R-:W-:-:S00]  /*02f0*/  NOP ;  /* 0x0000000000007918 */ /* 0x000fc00000000000 */
.L_x_1:


//--------------------- .nv.shared.reserved.0     --------------------------
	.section	.nv.shared.reserved.0,"aw",@nobits
	.weak		__nv_reservedSMEM_offset_0_alias
	.size		__nv_reservedSMEM_offset_0_alias, 0, 64
	.other		__nv_reservedSMEM_offset_0_alias,@"STO_CUDA_RESERVED_SHARED STV_DEFAULT"
__nv_reservedSMEM_offset_0_alias:
	.zero		0
	.zero		64


//--------------------- .nv.constant0._Z12count_colorsPKhiiPiS1_S1_ --------------------------
	.section	.nv.constant0._Z12count_colorsPKhiiPiS1_S1_,"a",@progbits
	.sectionflags	@""
	.align	4
.nv.constant0._Z12count_colorsPKhiiPiS1_S1_:
	.zero		936


//--------------------- SYMBOLS --------------------------

	.type		.nv.reservedSmem.offset0,@object
	.size		.nv.reservedSmem.offset0,0x4
